//
// Generated by NVIDIA NVVM Compiler
//
// Compiler Build ID: CL-36424714
// Cuda compilation tools, release 13.0, V13.0.88
// Based on NVVM 20.0.0
//

.version 9.0
.target sm_100
.address_size 64

	// .globl	_Z21reference_gemm_kernelP13__nv_bfloat16PKS_S2_iii

.visible .entry _Z21reference_gemm_kernelP13__nv_bfloat16PKS_S2_iii(
	.param .u64 .ptr .align 1 _Z21reference_gemm_kernelP13__nv_bfloat16PKS_S2_iii_param_0,
	.param .u64 .ptr .align 1 _Z21reference_gemm_kernelP13__nv_bfloat16PKS_S2_iii_param_1,
	.param .u64 .ptr .align 1 _Z21reference_gemm_kernelP13__nv_bfloat16PKS_S2_iii_param_2,
	.param .u32 _Z21reference_gemm_kernelP13__nv_bfloat16PKS_S2_iii_param_3,
	.param .u32 _Z21reference_gemm_kernelP13__nv_bfloat16PKS_S2_iii_param_4,
	.param .u32 _Z21reference_gemm_kernelP13__nv_bfloat16PKS_S2_iii_param_5
)
{
	.reg .pred 	%p<13>;
	.reg .b16 	%rs<32>;
	.reg .b32 	%r<41>;
	.reg .b32 	%f<69>;
	.reg .b64 	%rd<53>;

	ld.param.u64 	%rd6, [_Z21reference_gemm_kernelP13__nv_bfloat16PKS_S2_iii_param_0];
	ld.param.u64 	%rd7, [_Z21reference_gemm_kernelP13__nv_bfloat16PKS_S2_iii_param_1];
	ld.param.u64 	%rd8, [_Z21reference_gemm_kernelP13__nv_bfloat16PKS_S2_iii_param_2];
	ld.param.u32 	%r20, [_Z21reference_gemm_kernelP13__nv_bfloat16PKS_S2_iii_param_3];
	ld.param.u32 	%r18, [_Z21reference_gemm_kernelP13__nv_bfloat16PKS_S2_iii_param_4];
	ld.param.u32 	%r19, [_Z21reference_gemm_kernelP13__nv_bfloat16PKS_S2_iii_param_5];
	cvta.to.global.u64 	%rd1, %rd8;
	cvta.to.global.u64 	%rd2, %rd7;
	mov.u32 	%r21, %ctaid.y;
	mov.u32 	%r22, %ntid.y;
	mov.u32 	%r23, %tid.y;
	mad.lo.s32 	%r1, %r21, %r22, %r23;
	mov.u32 	%r24, %ctaid.x;
	mov.u32 	%r25, %ntid.x;
	mov.u32 	%r26, %tid.x;
	mad.lo.s32 	%r2, %r24, %r25, %r26;
	setp.ge.s32 	%p1, %r1, %r20;
	setp.ge.s32 	%p2, %r2, %r18;
	or.pred  	%p3, %p1, %p2;
	@%p3 bra 	$L__BB0_14;
	setp.lt.s32 	%p4, %r19, 1;
	mov.f32 	%f68, 0f00000000;
	@%p4 bra 	$L__BB0_13;
	mul.lo.s32 	%r3, %r19, %r1;
	and.b32  	%r4, %r19, 7;
	setp.lt.u32 	%p5, %r19, 8;
	mov.f32 	%f68, 0f00000000;
	mov.b32 	%r39, 0;
	@%p5 bra 	$L__BB0_5;
	and.b32  	%r39, %r19, 2147483640;
	neg.s32 	%r37, %r39;
	shl.b32 	%r7, %r18, 3;
	mul.wide.u32 	%rd9, %r3, 2;
	add.s64 	%rd10, %rd9, %rd2;
	add.s64 	%rd52, %rd10, 8;
	mov.f32 	%f68, 0f00000000;
	mul.wide.s32 	%rd13, %r18, 2;
	mov.u32 	%r36, %r2;
$L__BB0_4:
	.pragma "nounroll";
	ld.global.u16 	%rs1, [%rd52+-8];
	// begin inline asm
	{ cvt.f32.bf16 %f17, %rs1;}

	// end inline asm
	mul.wide.s32 	%rd11, %r36, 2;
	add.s64 	%rd12, %rd1, %rd11;
	ld.global.u16 	%rs2, [%rd12];
	// begin inline asm
	{ cvt.f32.bf16 %f18, %rs2;}

	// end inline asm
	fma.rn.f32 	%f33, %f17, %f18, %f68;
	ld.global.u16 	%rs3, [%rd52+-6];
	// begin inline asm
	{ cvt.f32.bf16 %f19, %rs3;}

	// end inline asm
	add.s64 	%rd14, %rd12, %rd13;
	ld.global.u16 	%rs4, [%rd14];
	// begin inline asm
	{ cvt.f32.bf16 %f20, %rs4;}

	// end inline asm
	fma.rn.f32 	%f34, %f19, %f20, %f33;
	ld.global.u16 	%rs5, [%rd52+-4];
	// begin inline asm
	{ cvt.f32.bf16 %f21, %rs5;}

	// end inline asm
	add.s64 	%rd15, %rd14, %rd13;
	ld.global.u16 	%rs6, [%rd15];
	// begin inline asm
	{ cvt.f32.bf16 %f22, %rs6;}

	// end inline asm
	fma.rn.f32 	%f35, %f21, %f22, %f34;
	ld.global.u16 	%rs7, [%rd52+-2];
	// begin inline asm
	{ cvt.f32.bf16 %f23, %rs7;}

	// end inline asm
	add.s64 	%rd16, %rd15, %rd13;
	ld.global.u16 	%rs8, [%rd16];
	// begin inline asm
	{ cvt.f32.bf16 %f24, %rs8;}

	// end inline asm
	fma.rn.f32 	%f36, %f23, %f24, %f35;
	ld.global.u16 	%rs9, [%rd52];
	// begin inline asm
	{ cvt.f32.bf16 %f25, %rs9;}

	// end inline asm
	add.s64 	%rd17, %rd16, %rd13;
	ld.global.u16 	%rs10, [%rd17];
	// begin inline asm
	{ cvt.f32.bf16 %f26, %rs10;}

	// end inline asm
	fma.rn.f32 	%f37, %f25, %f26, %f36;
	ld.global.u16 	%rs11, [%rd52+2];
	// begin inline asm
	{ cvt.f32.bf16 %f27, %rs11;}

	// end inline asm
	add.s64 	%rd18, %rd17, %rd13;
	ld.global.u16 	%rs12, [%rd18];
	// begin inline asm
	{ cvt.f32.bf16 %f28, %rs12;}

	// end inline asm
	fma.rn.f32 	%f38, %f27, %f28, %f37;
	ld.global.u16 	%rs13, [%rd52+4];
	// begin inline asm
	{ cvt.f32.bf16 %f29, %rs13;}

	// end inline asm
	add.s64 	%rd19, %rd18, %rd13;
	ld.global.u16 	%rs14, [%rd19];
	// begin inline asm
	{ cvt.f32.bf16 %f30, %rs14;}

	// end inline asm
	fma.rn.f32 	%f39, %f29, %f30, %f38;
	ld.global.u16 	%rs15, [%rd52+6];
	// begin inline asm
	{ cvt.f32.bf16 %f31, %rs15;}

	// end inline asm
	add.s64 	%rd20, %rd19, %rd13;
	ld.global.u16 	%rs16, [%rd20];
	// begin inline asm
	{ cvt.f32.bf16 %f32, %rs16;}

	// end inline asm
	fma.rn.f32 	%f68, %f31, %f32, %f39;
	add.s32 	%r37, %r37, 8;
	add.s32 	%r36, %r36, %r7;
	add.s64 	%rd52, %rd52, 16;
	setp.ne.s32 	%p6, %r37, 0;
	@%p6 bra 	$L__BB0_4;
$L__BB0_5:
	setp.eq.s32 	%p7, %r4, 0;
	@%p7 bra 	$L__BB0_13;
	and.b32  	%r13, %r19, 3;
	setp.lt.u32 	%p8, %r4, 4;
	@%p8 bra 	$L__BB0_8;
	add.s32 	%r28, %r39, %r3;
	mul.wide.u32 	%rd21, %r28, 2;
	add.s64 	%rd22, %rd2, %rd21;
	ld.global.u16 	%rs17, [%rd22];
	// begin inline asm
	{ cvt.f32.bf16 %f41, %rs17;}

	// end inline asm
	mad.lo.s32 	%r29, %r39, %r18, %r2;
	mul.wide.s32 	%rd23, %r29, 2;
	add.s64 	%rd24, %rd1, %rd23;
	ld.global.u16 	%rs18, [%rd24];
	// begin inline asm
	{ cvt.f32.bf16 %f42, %rs18;}

	// end inline asm
	fma.rn.f32 	%f49, %f41, %f42, %f68;
	cvt.u64.u32 	%rd25, %r3;
	cvt.u64.u32 	%rd26, %r39;
	add.s64 	%rd27, %rd26, %rd25;
	shl.b64 	%rd28, %rd27, 1;
	add.s64 	%rd29, %rd2, %rd28;
	ld.global.u16 	%rs19, [%rd29+2];
	// begin inline asm
	{ cvt.f32.bf16 %f43, %rs19;}

	// end inline asm
	mul.wide.s32 	%rd30, %r18, 2;
	add.s64 	%rd31, %rd24, %rd30;
	ld.global.u16 	%rs20, [%rd31];
	// begin inline asm
	{ cvt.f32.bf16 %f44, %rs20;}

	// end inline asm
	fma.rn.f32 	%f50, %f43, %f44, %f49;
	ld.global.u16 	%rs21, [%rd29+4];
	// begin inline asm
	{ cvt.f32.bf16 %f45, %rs21;}

	// end inline asm
	add.s64 	%rd32, %rd31, %rd30;
	ld.global.u16 	%rs22, [%rd32];
	// begin inline asm
	{ cvt.f32.bf16 %f46, %rs22;}

	// end inline asm
	fma.rn.f32 	%f51, %f45, %f46, %f50;
	ld.global.u16 	%rs23, [%rd29+6];
	// begin inline asm
	{ cvt.f32.bf16 %f47, %rs23;}

	// end inline asm
	add.s64 	%rd33, %rd32, %rd30;
	ld.global.u16 	%rs24, [%rd33];
	// begin inline asm
	{ cvt.f32.bf16 %f48, %rs24;}

	// end inline asm
	fma.rn.f32 	%f68, %f47, %f48, %f51;
	add.s32 	%r39, %r39, 4;
$L__BB0_8:
	setp.eq.s32 	%p9, %r13, 0;
	@%p9 bra 	$L__BB0_13;
	setp.eq.s32 	%p10, %r13, 1;
	@%p10 bra 	$L__BB0_11;
	add.s32 	%r30, %r39, %r3;
	mul.wide.u32 	%rd34, %r30, 2;
	add.s64 	%rd35, %rd2, %rd34;
	ld.global.u16 	%rs25, [%rd35];
	// begin inline asm
	{ cvt.f32.bf16 %f53, %rs25;}

	// end inline asm
	mad.lo.s32 	%r31, %r39, %r18, %r2;
	mul.wide.s32 	%rd36, %r31, 2;
	add.s64 	%rd37, %rd1, %rd36;
	ld.global.u16 	%rs26, [%rd37];
	// begin inline asm
	{ cvt.f32.bf16 %f54, %rs26;}

	// end inline asm
	fma.rn.f32 	%f57, %f53, %f54, %f68;
	cvt.u64.u32 	%rd38, %r3;
	cvt.u64.u32 	%rd39, %r39;
	add.s64 	%rd40, %rd39, %rd38;
	shl.b64 	%rd41, %rd40, 1;
	add.s64 	%rd42, %rd2, %rd41;
	ld.global.u16 	%rs27, [%rd42+2];
	// begin inline asm
	{ cvt.f32.bf16 %f55, %rs27;}

	// end inline asm
	mul.wide.s32 	%rd43, %r18, 2;
	add.s64 	%rd44, %rd37, %rd43;
	ld.global.u16 	%rs28, [%rd44];
	// begin inline asm
	{ cvt.f32.bf16 %f56, %rs28;}

	// end inline asm
	fma.rn.f32 	%f68, %f55, %f56, %f57;
	add.s32 	%r39, %r39, 2;
$L__BB0_11:
	and.b32  	%r32, %r19, 1;
	setp.eq.b32 	%p11, %r32, 1;
	not.pred 	%p12, %p11;
	@%p12 bra 	$L__BB0_13;
	add.s32 	%r33, %r39, %r3;
	mul.wide.u32 	%rd45, %r33, 2;
	add.s64 	%rd46, %rd2, %rd45;
	ld.global.u16 	%rs29, [%rd46];
	// begin inline asm
	{ cvt.f32.bf16 %f58, %rs29;}

	// end inline asm
	mad.lo.s32 	%r34, %r39, %r18, %r2;
	mul.wide.s32 	%rd47, %r34, 2;
	add.s64 	%rd48, %rd1, %rd47;
	ld.global.u16 	%rs30, [%rd48];
	// begin inline asm
	{ cvt.f32.bf16 %f59, %rs30;}

	// end inline asm
	fma.rn.f32 	%f68, %f58, %f59, %f68;
$L__BB0_13:
	// begin inline asm
	{  cvt.rn.bf16.f32 %rs31, %f68;}

	// end inline asm
	mad.lo.s32 	%r35, %r18, %r1, %r2;
	cvta.to.global.u64 	%rd49, %rd6;
	mul.wide.s32 	%rd50, %r35, 2;
	add.s64 	%rd51, %rd49, %rd50;
	st.global.u16 	[%rd51], %rs31;
$L__BB0_14:
	ret;

}
	// .globl	_Z18init_random_kernelP13__nv_bfloat16mm
.visible .entry _Z18init_random_kernelP13__nv_bfloat16mm(
	.param .u64 .ptr .align 1 _Z18init_random_kernelP13__nv_bfloat16mm_param_0,
	.param .u64 _Z18init_random_kernelP13__nv_bfloat16mm_param_1,
	.param .u64 _Z18init_random_kernelP13__nv_bfloat16mm_param_2
)
{
	.reg .pred 	%p<2>;
	.reg .b16 	%rs<2>;
	.reg .b32 	%r<5>;
	.reg .b32 	%f<4>;
	.reg .b64 	%rd<16>;

	ld.param.u64 	%rd2, [_Z18init_random_kernelP13__nv_bfloat16mm_param_0];
	ld.param.u64 	%rd4, [_Z18init_random_kernelP13__nv_bfloat16mm_param_1];
	ld.param.u64 	%rd3, [_Z18init_random_kernelP13__nv_bfloat16mm_param_2];
	mov.u32 	%r1, %ctaid.x;
	mov.u32 	%r2, %ntid.x;
	mov.u32 	%r3, %tid.x;
	mad.lo.s32 	%r4, %r1, %r2, %r3;
	cvt.u64.u32 	%rd1, %r4;
	setp.le.u64 	%p1, %rd4, %rd1;
	@%p1 bra 	$L__BB1_2;
	cvta.to.global.u64 	%rd5, %rd2;
	add.s64 	%rd6, %rd3, %rd1;
	shr.u64 	%rd7, %rd6, 30;
	xor.b64  	%rd8, %rd7, %rd6;
	mul.lo.s64 	%rd9, %rd8, -4658895280553007687;
	shr.u64 	%rd10, %rd9, 27;
	xor.b64  	%rd11, %rd10, %rd9;
	mul.lo.s64 	%rd12, %rd11, -7723592293110705685;
	shr.u64 	%rd13, %rd12, 40;
	cvt.rn.f32.u64 	%f2, %rd13;
	mul.f32 	%f3, %f2, 0f33800000;
	fma.rn.f32 	%f1, %f3, 0f40000000, 0fBF800000;
	// begin inline asm
	{  cvt.rn.bf16.f32 %rs1, %f1;}

	// end inline asm
	shl.b64 	%rd14, %rd1, 1;
	add.s64 	%rd15, %rd5, %rd14;
	st.global.u16 	[%rd15], %rs1;
$L__BB1_2:
	ret;

}
	// .globl	_Z16fill_zero_kernelP13__nv_bfloat16m
.visible .entry _Z16fill_zero_kernelP13__nv_bfloat16m(
	.param .u64 .ptr .align 1 _Z16fill_zero_kernelP13__nv_bfloat16m_param_0,
	.param .u64 _Z16fill_zero_kernelP13__nv_bfloat16m_param_1
)
{
	.reg .pred 	%p<2>;
	.reg .b16 	%rs<2>;
	.reg .b32 	%r<5>;
	.reg .b32 	%f<2>;
	.reg .b64 	%rd<7>;

	ld.param.u64 	%rd2, [_Z16fill_zero_kernelP13__nv_bfloat16m_param_0];
	ld.param.u64 	%rd3, [_Z16fill_zero_kernelP13__nv_bfloat16m_param_1];
	mov.u32 	%r1, %ctaid.x;
	mov.u32 	%r2, %ntid.x;
	mov.u32 	%r3, %tid.x;
	mad.lo.s32 	%r4, %r1, %r2, %r3;
	cvt.u64.u32 	%rd1, %r4;
	setp.le.u64 	%p1, %rd3, %rd1;
	@%p1 bra 	$L__BB2_2;
	cvta.to.global.u64 	%rd4, %rd2;
	mov.f32 	%f1, 0f00000000;
	// begin inline asm
	{  cvt.rn.bf16.f32 %rs1, %f1;}

	// end inline asm
	shl.b64 	%rd5, %rd1, 1;
	add.s64 	%rd6, %rd4, %rd5;
	st.global.u16 	[%rd6], %rs1;
$L__BB2_2:
	ret;

}


// ===== COMPILED SASS (sm_100) =====

	.target	sm_100

	.elftype	@"ET_EXEC"


//--------------------- .note.nv.tkinfo           --------------------------
	.section	.note.nv.tkinfo,"",@"SHT_NOTE"
	.sectionflags	@"SHF_NOTE_NV_TKINFO"
	.tkinfo
        /*0018*/ 	.word	0x00000002
        /*0030*/ 	.string	""
        /*0030*/ 	.string	"ptxas"
        /*0030*/ 	.string	"Cuda compilation tools, release 13.0, V13.0.88"
        /*0030*/ 	.string	"Build cuda_13.0.r13.0/compiler.36424714_0"
        /*0030*/ 	.string	"-arch sm_100 -m 64 "



//--------------------- .note.nv.cuinfo           --------------------------
	.section	.note.nv.cuinfo,"",@"SHT_NOTE"
	.sectionflags	@"SHF_NOTE_NV_CUINFO"
        /*0018*/ 	.short	0x0002
        /*001a*/ 	.short	0x0064
        /*001c*/ 	.short	0x0082
	.zero		2


//--------------------- .nv.info                  --------------------------
	.section	.nv.info,"",@"SHT_CUDA_INFO"
	.align	4


	//----- nvinfo : EIATTR_REGCOUNT
	.align		4
        /*0000*/ 	.byte	0x04, 0x2f
        /*0002*/ 	.short	(.L_1 - .L_0)
	.align		4
.L_0:
        /*0004*/ 	.word	index@(_Z21reference_gemm_kernelP13__nv_bfloat16PKS_S2_iii)
        /*0008*/ 	.word	0x0000001f


	//----- nvinfo : EIATTR_FRAME_SIZE
	.align		4
.L_1:
        /*000c*/ 	.byte	0x04, 0x11
        /*000e*/ 	.short	(.L_3 - .L_2)
	.align		4
.L_2:
        /*0010*/ 	.word	index@(_Z21reference_gemm_kernelP13__nv_bfloat16PKS_S2_iii)
        /*0014*/ 	.word	0x00000000


	//----- nvinfo : EIATTR_REGCOUNT
	.align		4
.L_3:
        /*0018*/ 	.byte	0x04, 0x2f
        /*001a*/ 	.short	(.L_5 - .L_4)
	.align		4
.L_4:
        /*001c*/ 	.word	index@(_Z18init_random_kernelP13__nv_bfloat16mm)
        /*0020*/ 	.word	0x00000008


	//----- nvinfo : EIATTR_FRAME_SIZE
	.align		4
.L_5:
        /*0024*/ 	.byte	0x04, 0x11
        /*0026*/ 	.short	(.L_7 - .L_6)
	.align		4
.L_6:
        /*0028*/ 	.word	index@(_Z18init_random_kernelP13__nv_bfloat16mm)
        /*002c*/ 	.word	0x00000000


	//----- nvinfo : EIATTR_REGCOUNT
	.align		4
.L_7:
        /*0030*/ 	.byte	0x04, 0x2f
        /*0032*/ 	.short	(.L_9 - .L_8)
	.align		4
.L_8:
        /*0034*/ 	.word	index@(_Z16fill_zero_kernelP13__nv_bfloat16m)
        /*0038*/ 	.word	0x00000006


	//----- nvinfo : EIATTR_FRAME_SIZE
	.align		4
.L_9:
        /*003c*/ 	.byte	0x04, 0x11
        /*003e*/ 	.short	(.L_11 - .L_10)
	.align		4
.L_10:
        /*0040*/ 	.word	index@(_Z16fill_zero_kernelP13__nv_bfloat16m)
        /*0044*/ 	.word	0x00000000


	//----- nvinfo : EIATTR_MIN_STACK_SIZE
	.align		4
.L_11:
        /*0048*/ 	.byte	0x04, 0x12
        /*004a*/ 	.short	(.L_13 - .L_12)
	.align		4
.L_12:
        /*004c*/ 	.word	index@(_Z16fill_zero_kernelP13__nv_bfloat16m)
        /*0050*/ 	.word	0x00000000


	//----- nvinfo : EIATTR_MIN_STACK_SIZE
	.align		4
.L_13:
        /*0054*/ 	.byte	0x04, 0x12
        /*0056*/ 	.short	(.L_15 - .L_14)
	.align		4
.L_14:
        /*0058*/ 	.word	index@(_Z18init_random_kernelP13__nv_bfloat16mm)
        /*005c*/ 	.word	0x00000000


	//----- nvinfo : EIATTR_MIN_STACK_SIZE
	.align		4
.L_15:
        /*0060*/ 	.byte	0x04, 0x12
        /*0062*/ 	.short	(.L_17 - .L_16)
	.align		4
.L_16:
        /*0064*/ 	.word	index@(_Z21reference_gemm_kernelP13__nv_bfloat16PKS_S2_iii)
        /*0068*/ 	.word	0x00000000
.L_17:


//--------------------- .nv.compat                --------------------------
	.section	.nv.compat,"",@"SHT_CUDA_COMPAT_INFO"
	.align	4
        /*0000*/ 	.byte	0x02, 0x09, 0x00, 0x00, 0x02, 0x02, 0x01, 0x00, 0x02, 0x05, 0x05, 0x00, 0x03, 0x07, 0x01, 0x01
        /*0010*/ 	.byte	0x02, 0x03, 0x00, 0x00, 0x02, 0x06, 0x01, 0x00, 0x04, 0x0b, 0x08, 0x00, 0x09, 0x00, 0x00, 0x00
        /*0020*/ 	.byte	0x00, 0x00, 0x00, 0x00


//--------------------- .nv.info._Z16fill_zero_kernelP13__nv_bfloat16m --------------------------
	.section	.nv.info._Z16fill_zero_kernelP13__nv_bfloat16m,"",@"SHT_CUDA_INFO"
	.sectionflags	@""
	.align	4


	//----- nvinfo : EIATTR_CUDA_API_VERSION
	.align		4
        /*0000*/ 	.byte	0x04, 0x37
        /*0002*/ 	.short	(.L_19 - .L_18)
.L_18:
        /*0004*/ 	.word	0x00000082


	//----- nvinfo : EIATTR_KPARAM_INFO
	.align		4
.L_19:
        /*0008*/ 	.byte	0x04, 0x17
        /*000a*/ 	.short	(.L_21 - .L_20)
.L_20:
        /*000c*/ 	.word	0x00000000
        /*0010*/ 	.short	0x0001
        /*0012*/ 	.short	0x0008
        /*0014*/ 	.byte	0x00, 0xf0, 0x21, 0x00


	//----- nvinfo : EIATTR_KPARAM_INFO
	.align		4
.L_21:
        /*0018*/ 	.byte	0x04, 0x17
        /*001a*/ 	.short	(.L_23 - .L_22)
.L_22:
        /*001c*/ 	.word	0x00000000
        /*0020*/ 	.short	0x0000
        /*0022*/ 	.short	0x0000
        /*0024*/ 	.byte	0x00, 0xf5, 0x21, 0x00


	//----- nvinfo : EIATTR_SPARSE_MMA_MASK
	.align		4
.L_23:
        /*0028*/ 	.byte	0x03, 0x50
        /*002a*/ 	.short	0x0000


	//----- nvinfo : EIATTR_MAXREG_COUNT
	.align		4
        /*002c*/ 	.byte	0x03, 0x1b
        /*002e*/ 	.short	0x00ff


	//----- nvinfo : EIATTR_MERCURY_ISA_VERSION
	.align		4
        /*0030*/ 	.byte	0x03, 0x5f
        /*0032*/ 	.short	0x0101


	//----- nvinfo : EIATTR_VRC_CTA_INIT_COUNT
	.align		4
        /*0034*/ 	.byte	0x02, 0x4a
	.zero		1
	.zero		1


	//----- nvinfo : EIATTR_EXIT_INSTR_OFFSETS
	.align		4
        /*0038*/ 	.byte	0x04, 0x1c
        /*003a*/ 	.short	(.L_25 - .L_24)


	//   ....[0]....
.L_24:
        /*003c*/ 	.word	0x00000080


	//   ....[1]....
        /*0040*/ 	.word	0x000000e0


	//----- nvinfo : EIATTR_CBANK_PARAM_SIZE
	.align		4
.L_25:
        /*0044*/ 	.byte	0x03, 0x19
        /*0046*/ 	.short	0x0010


	//----- nvinfo : EIATTR_PARAM_CBANK
	.align		4
        /*0048*/ 	.byte	0x04, 0x0a
        /*004a*/ 	.short	(.L_27 - .L_26)
	.align		4
.L_26:
        /*004c*/ 	.word	index@(.nv.constant0._Z16fill_zero_kernelP13__nv_bfloat16m)
        /*0050*/ 	.short	0x0380
        /*0052*/ 	.short	0x0010


	//----- nvinfo : EIATTR_SW_WAR
	.align		4
.L_27:
        /*0054*/ 	.byte	0x04, 0x36
        /*0056*/ 	.short	(.L_29 - .L_28)
.L_28:
        /*0058*/ 	.word	0x00000008
.L_29:


//--------------------- .nv.info._Z18init_random_kernelP13__nv_bfloat16mm --------------------------
	.section	.nv.info._Z18init_random_kernelP13__nv_bfloat16mm,"",@"SHT_CUDA_INFO"
	.sectionflags	@""
	.align	4


	//----- nvinfo : EIATTR_CUDA_API_VERSION
	.align		4
        /*0000*/ 	.byte	0x04, 0x37
        /*0002*/ 	.short	(.L_31 - .L_30)
.L_30:
        /*0004*/ 	.word	0x00000082


	//----- nvinfo : EIATTR_KPARAM_INFO
	.align		4
.L_31:
        /*0008*/ 	.byte	0x04, 0x17
        /*000a*/ 	.short	(.L_33 - .L_32)
.L_32:
        /*000c*/ 	.word	0x00000000
        /*0010*/ 	.short	0x0002
        /*0012*/ 	.short	0x0010
        /*0014*/ 	.byte	0x00, 0xf0, 0x21, 0x00


	//----- nvinfo : EIATTR_KPARAM_INFO
	.align		4
.L_33:
        /*0018*/ 	.byte	0x04, 0x17
        /*001a*/ 	.short	(.L_35 - .L_34)
.L_34:
        /*001c*/ 	.word	0x00000000
        /*0020*/ 	.short	0x0001
        /*0022*/ 	.short	0x0008
        /*0024*/ 	.byte	0x00, 0xf0, 0x21, 0x00


	//----- nvinfo : EIATTR_KPARAM_INFO
	.align		4
.L_35:
        /*0028*/ 	.byte	0x04, 0x17
        /*002a*/ 	.short	(.L_37 - .L_36)
.L_36:
        /*002c*/ 	.word	0x00000000
        /*0030*/ 	.short	0x0000
        /*0032*/ 	.short	0x0000
        /*0034*/ 	.byte	0x00, 0xf5, 0x21, 0x00


	//----- nvinfo : EIATTR_SPARSE_MMA_MASK
	.align		4
.L_37:
        /*0038*/ 	.byte	0x03, 0x50
        /*003a*/ 	.short	0x0000


	//----- nvinfo : EIATTR_MAXREG_COUNT
	.align		4
        /*003c*/ 	.byte	0x03, 0x1b
        /*003e*/ 	.short	0x00ff


	//----- nvinfo : EIATTR_MERCURY_ISA_VERSION
	.align		4
        /*0040*/ 	.byte	0x03, 0x5f
        /*0042*/ 	.short	0x0101


	//----- nvinfo : EIATTR_VRC_CTA_INIT_COUNT
	.align		4
        /*0044*/ 	.byte	0x02, 0x4a
	.zero		1
	.zero		1


	//----- nvinfo : EIATTR_EXIT_INSTR_OFFSETS
	.align		4
        /*0048*/ 	.byte	0x04, 0x1c
        /*004a*/ 	.short	(.L_39 - .L_38)


	//   ....[0]....
.L_38:
        /*004c*/ 	.word	0x00000080


	//   ....[1]....
        /*0050*/ 	.word	0x00000280


	//----- nvinfo : EIATTR_CBANK_PARAM_SIZE
	.align		4
.L_39:
        /*0054*/ 	.byte	0x03, 0x19
        /*0056*/ 	.short	0x0018


	//----- nvinfo : EIATTR_PARAM_CBANK
	.align		4
        /*0058*/ 	.byte	0x04, 0x0a
        /*005a*/ 	.short	(.L_41 - .L_40)
	.align		4
.L_40:
        /*005c*/ 	.word	index@(.nv.constant0._Z18init_random_kernelP13__nv_bfloat16mm)
        /*0060*/ 	.short	0x0380
        /*0062*/ 	.short	0x0018


	//----- nvinfo : EIATTR_SW_WAR
	.align		4
.L_41:
        /*0064*/ 	.byte	0x04, 0x36
        /*0066*/ 	.short	(.L_43 - .L_42)
.L_42:
        /*0068*/ 	.word	0x00000008
.L_43:


//--------------------- .nv.info._Z21reference_gemm_kernelP13__nv_bfloat16PKS_S2_iii --------------------------
	.section	.nv.info._Z21reference_gemm_kernelP13__nv_bfloat16PKS_S2_iii,"",@"SHT_CUDA_INFO"
	.sectionflags	@""
	.align	4


	//----- nvinfo : EIATTR_CUDA_API_VERSION
	.align		4
        /*0000*/ 	.byte	0x04, 0x37
        /*0002*/ 	.short	(.L_45 - .L_44)
.L_44:
        /*0004*/ 	.word	0x00000082


	//----- nvinfo : EIATTR_KPARAM_INFO
	.align		4
.L_45:
        /*0008*/ 	.byte	0x04, 0x17
        /*000a*/ 	.short	(.L_47 - .L_46)
.L_46:
        /*000c*/ 	.word	0x00000000
        /*0010*/ 	.short	0x0005
        /*0012*/ 	.short	0x0020
        /*0014*/ 	.byte	0x00, 0xf0, 0x11, 0x00


	//----- nvinfo : EIATTR_KPARAM_INFO
	.align		4
.L_47:
        /*0018*/ 	.byte	0x04, 0x17
        /*001a*/ 	.short	(.L_49 - .L_48)
.L_48:
        /*001c*/ 	.word	0x00000000
        /*0020*/ 	.short	0x0004
        /*0022*/ 	.short	0x001c
        /*0024*/ 	.byte	0x00, 0xf0, 0x11, 0x00


	//----- nvinfo : EIATTR_KPARAM_INFO
	.align		4
.L_49:
        /*0028*/ 	.byte	0x04, 0x17
        /*002a*/ 	.short	(.L_51 - .L_50)
.L_50:
        /*002c*/ 	.word	0x00000000
        /*0030*/ 	.short	0x0003
        /*0032*/ 	.short	0x0018
        /*0034*/ 	.byte	0x00, 0xf0, 0x11, 0x00


	//----- nvinfo : EIATTR_KPARAM_INFO
	.align		4
.L_51:
        /*0038*/ 	.byte	0x04, 0x17
        /*003a*/ 	.short	(.L_53 - .L_52)
.L_52:
        /*003c*/ 	.word	0x00000000
        /*0040*/ 	.short	0x0002
        /*0042*/ 	.short	0x0010
        /*0044*/ 	.byte	0x00, 0xf5, 0x21, 0x00


	//----- nvinfo : EIATTR_KPARAM_INFO
	.align		4
.L_53:
        /*0048*/ 	.byte	0x04, 0x17
        /*004a*/ 	.short	(.L_55 - .L_54)
.L_54:
        /*004c*/ 	.word	0x00000000
        /*0050*/ 	.short	0x0001
        /*0052*/ 	.short	0x0008
        /*0054*/ 	.byte	0x00, 0xf5, 0x21, 0x00


	//----- nvinfo : EIATTR_KPARAM_INFO
	.align		4
.L_55:
        /*0058*/ 	.byte	0x04, 0x17
        /*005a*/ 	.short	(.L_57 - .L_56)
.L_56:
        /*005c*/ 	.word	0x00000000
        /*0060*/ 	.short	0x0000
        /*0062*/ 	.short	0x0000
        /*0064*/ 	.byte	0x00, 0xf5, 0x21, 0x00


	//----- nvinfo : EIATTR_SPARSE_MMA_MASK
	.align		4
.L_57:
        /*0068*/ 	.byte	0x03, 0x50
        /*006a*/ 	.short	0x0000


	//----- nvinfo : EIATTR_MAXREG_COUNT
	.align		4
        /*006c*/ 	.byte	0x03, 0x1b
        /*006e*/ 	.short	0x00ff


	//----- nvinfo : EIATTR_MERCURY_ISA_VERSION
	.align		4
        /*0070*/ 	.byte	0x03, 0x5f
        /*0072*/ 	.short	0x0101


	//----- nvinfo : EIATTR_VRC_CTA_INIT_COUNT
	.align		4
        /*0074*/ 	.byte	0x02, 0x4a
	.zero		1
	.zero		1


	//----- nvinfo : EIATTR_EXIT_INSTR_OFFSETS
	.align		4
        /*0078*/ 	.byte	0x04, 0x1c
        /*007a*/ 	.short	(.L_59 - .L_58)


	//   ....[0]....
.L_58:
        /*007c*/ 	.word	0x000000c0


	//   ....[1]....
        /*0080*/ 	.word	0x00000ad0


	//----- nvinfo : EIATTR_CBANK_PARAM_SIZE
	.align		4
.L_59:
        /*0084*/ 	.byte	0x03, 0x19
        /*0086*/ 	.short	0x0024


	//----- nvinfo : EIATTR_PARAM_CBANK
	.align		4
        /*0088*/ 	.byte	0x04, 0x0a
        /*008a*/ 	.short	(.L_61 - .L_60)
	.align		4
.L_60:
        /*008c*/ 	.word	index@(.nv.constant0._Z21reference_gemm_kernelP13__nv_bfloat16PKS_S2_iii)
        /*0090*/ 	.short	0x0380
        /*0092*/ 	.short	0x0024


	//----- nvinfo : EIATTR_SW_WAR
	.align		4
.L_61:
        /*0094*/ 	.byte	0x04, 0x36
        /*0096*/ 	.short	(.L_63 - .L_62)
.L_62:
        /*0098*/ 	.word	0x00000008
.L_63:


//--------------------- .nv.callgraph             --------------------------
	.section	.nv.callgraph,"",@"SHT_CUDA_CALLGRAPH"
	.align	4
	.sectionentsize	8
	.align		4
        /*0000*/ 	.word	0x00000000
	.align		4
        /*0004*/ 	.word	0xffffffff
	.align		4
        /*0008*/ 	.word	0x00000000
	.align		4
        /*000c*/ 	.word	0xfffffffe
	.align		4
        /*0010*/ 	.word	0x00000000
	.align		4
        /*0014*/ 	.word	0xfffffffd
	.align		4
        /*0018*/ 	.word	0x00000000
	.align		4
        /*001c*/ 	.word	0xfffffffc


//--------------------- .text._Z16fill_zero_kernelP13__nv_bfloat16m --------------------------
	.section	.text._Z16fill_zero_kernelP13__nv_bfloat16m,"ax",@progbits
	.align	128
        .global         _Z16fill_zero_kernelP13__nv_bfloat16m
        .type           _Z16fill_zero_kernelP13__nv_bfloat16m,@function
        .size           _Z16fill_zero_kernelP13__nv_bfloat16m,(.L_x_8 - _Z16fill_zero_kernelP13__nv_bfloat16m)
        .other          _Z16fill_zero_kernelP13__nv_bfloat16m,@"STO_CUDA_ENTRY STV_DEFAULT"
_Z16fill_zero_kernelP13__nv_bfloat16m:
.text._Z16fill_zero_kernelP13__nv_bfloat16m:
[----:B------:R-:W-:Y:S01]  /*0000*/  LDC R1, c[0x0][0x37c] ;  /* 0x0000df00ff017b82 */ /* 0x000fe20000000800 */
[----:B------:R-:W0:Y:S07]  /*0010*/  S2R R3, SR_TID.X ;  /* 0x0000000000037919 */ /* 0x000e2e0000002100 */
[----:B------:R-:W0:Y:S01]  /*0020*/  S2UR UR4, SR_CTAID.X ;  /* 0x00000000000479c3 */ /* 0x000e220000002500 */
[----:B------:R-:W1:Y:S07]  /*0030*/  LDCU.64 UR6, c[0x0][0x388] ;  /* 0x00007100ff0677ac */ /* 0x000e6e0008000a00 */
[----:B------:R-:W0:Y:S02]  /*0040*/  LDC R0, c[0x0][0x360] ;  /* 0x0000d800ff007b82 */ /* 0x000e240000000800 */
[----:B0-----:R-:W-:-:S05]  /*0050*/  IMAD R0, R0, UR4, R3 ;  /* 0x0000000400007c24 */ /* 0x001fca000f8e0203 */
[----:B-1----:R-:W-:-:S04]  /*0060*/  ISETP.GE.U32.AND P0, PT, R0, UR6, PT ;  /* 0x0000000600007c0c */ /* 0x002fc8000bf06070 */
[----:B------:R-:W-:-:S13]  /*0070*/  ISETP.GE.U32.AND.EX P0, PT, RZ, UR7, PT, P0 ;  /* 0x00000007ff007c0c */ /* 0x000fda000bf06100 */
[----:B------:R-:W-:Y:S05]  /*0080*/  @P0 EXIT ;  /* 0x000000000000094d */ /* 0x000fea0003800000 */
[----:B------:R-:W0:Y:S01]  /*0090*/  LDCU.64 UR6, c[0x0][0x380] ;  /* 0x00007000ff0677ac */ /* 0x000e220008000a00 */
[----:B------:R-:W1:Y:S01]  /*00a0*/  LDCU.64 UR4, c[0x0][0x358] ;  /* 0x00006b00ff0477ac */ /* 0x000e620008000a00 */
[----:B0-----:R-:W-:-:S04]  /*00b0*/  LEA R2, P0, R0, UR6, 0x1 ;  /* 0x0000000600027c11 */ /* 0x001fc8000f8008ff */
[----:B------:R-:W-:-:S05]  /*00c0*/  LEA.HI.X R3, R0, UR7, RZ, 0x1, P0 ;  /* 0x0000000700037c11 */ /* 0x000fca00080f0cff */
[----:B-1----:R-:W-:Y:S01]  /*00d0*/  STG.E.U16 desc[UR4][R2.64], RZ ;  /* 0x000000ff02007986 */ /* 0x002fe2000c101504 */
[----:B------:R-:W-:Y:S05]  /*00e0*/  EXIT ;  /* 0x000000000000794d */ /* 0x000fea0003800000 */
.L_x_0:
[----:B------:R-:W-:-:S00]  /*00f0*/  BRA `(.L_x_0) ;  /* 0xfffffffc00fc7947 */ /* 0x000fc0000383ffff */
[----:B------:R-:W-:-:S00]  /*0100*/  NOP ;  /* 0x0000000000007918 */ /* 0x000fc00000000000 */
[----:B------:R-:W-:-:S00]  /*0110*/  NOP ;  /* 0x0000000000007918 */ /* 0x000fc00000000000 */
[----:B------:R-:W-:-:S00]  /*0120*/  NOP ;  /* 0x0000000000007918 */ /* 0x000fc00000000000 */
[----:B------:R-:W-:-:S00]  /*0130*/  NOP ;  /* 0x0000000000007918 */ /* 0x000fc00000000000 */
[----:B------:R-:W-:-:S00]  /*0140*/  NOP ;  /* 0x0000000000007918 */ /* 0x000fc00000000000 */
[----:B------:R-:W-:-:S00]  /*0150*/  NOP ;  /* 0x0000000000007918 */ /* 0x000fc00000000000 */
[----:B------:R-:W-:-:S00]  /*0160*/  NOP ;  /* 0x0000000000007918 */ /* 0x000fc00000000000 */
[----:B------:R-:W-:-:S00]  /*0170*/  NOP ;  /* 0x0000000000007918 */ /* 0x000fc00000000000 */
.L_x_8:


//--------------------- .text._Z18init_random_kernelP13__nv_bfloat16mm --------------------------
	.section	.text._Z18init_random_kernelP13__nv_bfloat16mm,"ax",@progbits
	.align	128
        .global         _Z18init_random_kernelP13__nv_bfloat16mm
        .type           _Z18init_random_kernelP13__nv_bfloat16mm,@function
        .size           _Z18init_random_kernelP13__nv_bfloat16mm,(.L_x_9 - _Z18init_random_kernelP13__nv_bfloat16mm)
        .other          _Z18init_random_kernelP13__nv_bfloat16mm,@"STO_CUDA_ENTRY STV_DEFAULT"
_Z18init_random_kernelP13__nv_bfloat16mm:
.text._Z18init_random_kernelP13__nv_bfloat16mm:
        /* <DEDUP_REMOVED lines=11> */
[----:B0-----:R-:W-:-:S05]  /*00b0*/  IADD3 R3, P0, PT, R0, UR4, RZ ;  /* 0x0000000400037c10 */ /* 0x001fca000ff1e0ff */
[----:B------:R-:W-:Y:S01]  /*00c0*/  IMAD.X R5, RZ, RZ, UR5, P0 ;  /* 0x00000005ff057e24 */ /* 0x000fe200080e06ff */
[----:B------:R-:W0:Y:S04]  /*00d0*/  LDCU.64 UR4, c[0x0][0x358] ;  /* 0x00006b00ff0477ac */ /* 0x000e280008000a00 */
[--C-:B------:R-:W-:Y:S02]  /*00e0*/  SHF.R.U32.HI R2, RZ, 0x1e, R5.reuse ;  /* 0x0000001eff027819 */ /* 0x100fe40000011605 */
[----:B------:R-:W-:Y:S02]  /*00f0*/  SHF.R.U64 R4, R3, 0x1e, R5 ;  /* 0x0000001e03047819 */ /* 0x000fe40000001205 */
[----:B------:R-:W-:Y:S02]  /*0100*/  LOP3.LUT R2, R2, R5, RZ, 0x3c, !PT ;  /* 0x0000000502027212 */ /* 0x000fe400078e3cff */
[----:B------:R-:W-:-:S03]  /*0110*/  LOP3.LUT R4, R4, R3, RZ, 0x3c, !PT ;  /* 0x0000000304047212 */ /* 0x000fc600078e3cff */
[----:B------:R-:W-:Y:S02]  /*0120*/  IMAD R5, R2, 0x1ce4e5b9, RZ ;  /* 0x1ce4e5b902057824 */ /* 0x000fe400078e02ff */
[----:B------:R-:W-:-:S04]  /*0130*/  IMAD.WIDE.U32 R2, R4, 0x1ce4e5b9, RZ ;  /* 0x1ce4e5b904027825 */ /* 0x000fc800078e00ff */
[----:B------:R-:W-:-:S04]  /*0140*/  IMAD R5, R4, -0x40a7b893, R5 ;  /* 0xbf58476d04057824 */ /* 0x000fc800078e0205 */
[----:B------:R-:W-:-:S05]  /*0150*/  IMAD.IADD R4, R3, 0x1, R5 ;  /* 0x0000000103047824 */ /* 0x000fca00078e0205 */
[--C-:B------:R-:W-:Y:S02]  /*0160*/  SHF.R.U32.HI R3, RZ, 0x1b, R4.reuse ;  /* 0x0000001bff037819 */ /* 0x100fe40000011604 */
[----:B------:R-:W-:Y:S02]  /*0170*/  SHF.R.U64 R5, R2, 0x1b, R4 ;  /* 0x0000001b02057819 */ /* 0x000fe40000001204 */
[----:B------:R-:W-:Y:S02]  /*0180*/  LOP3.LUT R3, R3, R4, RZ, 0x3c, !PT ;  /* 0x0000000403037212 */ /* 0x000fe400078e3cff */
[----:B------:R-:W-:-:S03]  /*0190*/  LOP3.LUT R4, R5, R2, RZ, 0x3c, !PT ;  /* 0x0000000205047212 */ /* 0x000fc600078e3cff */
[----:B------:R-:W-:Y:S02]  /*01a0*/  IMAD R5, R3, 0x133111eb, RZ ;  /* 0x133111eb03057824 */ /* 0x000fe400078e02ff */
[----:B------:R-:W-:-:S04]  /*01b0*/  IMAD.WIDE.U32 R2, R4, 0x133111eb, RZ ;  /* 0x133111eb04027825 */ /* 0x000fc800078e00ff */
[----:B------:R-:W-:Y:S02]  /*01c0*/  IMAD R2, R4, -0x6b2fb645, R5 ;  /* 0x94d049bb04027824 */ /* 0x000fe400078e0205 */
[----:B------:R-:W-:Y:S02]  /*01d0*/  IMAD.MOV.U32 R5, RZ, RZ, 0x40000000 ;  /* 0x40000000ff057424 */ /* 0x000fe400078e00ff */
[----:B------:R-:W-:Y:S02]  /*01e0*/  IMAD.IADD R2, R3, 0x1, R2 ;  /* 0x0000000103027824 */ /* 0x000fe400078e0202 */
[----:B------:R-:W-:-:S03]  /*01f0*/  IMAD.MOV.U32 R3, RZ, RZ, RZ ;  /* 0x000000ffff037224 */ /* 0x000fc600078e00ff */
[----:B------:R-:W-:-:S06]  /*0200*/  SHF.R.U32.HI R2, RZ, 0x8, R2 ;  /* 0x00000008ff027819 */ /* 0x000fcc0000011602 */
[----:B------:R-:W2:Y:S02]  /*0210*/  I2F.U64 R2, R2 ;  /* 0x0000000200027312 */ /* 0x000ea40000301000 */
[----:B--2---:R-:W-:-:S04]  /*0220*/  FMUL R4, R2, 5.9604644775390625e-08 ;  /* 0x3380000002047820 */ /* 0x004fc80000400000 */
[----:B------:R-:W-:Y:S01]  /*0230*/  FFMA R5, R4, R5, -1 ;  /* 0xbf80000004057423 */ /* 0x000fe20000000005 */
[----:B-1----:R-:W-:-:S04]  /*0240*/  LEA R4, P0, R0, UR6, 0x1 ;  /* 0x0000000600047c11 */ /* 0x002fc8000f8008ff */
[----:B------:R-:W-:Y:S02]  /*0250*/  F2FP.BF16.F32.PACK_AB R3, RZ, R5 ;  /* 0x00000005ff03723e */ /* 0x000fe400000010ff */
[----:B------:R-:W-:-:S05]  /*0260*/  LEA.HI.X R5, R0, UR7, RZ, 0x1, P0 ;  /* 0x0000000700057c11 */ /* 0x000fca00080f0cff */
[----:B0-----:R-:W-:Y:S01]  /*0270*/  STG.E.U16 desc[UR4][R4.64], R3 ;  /* 0x0000000304007986 */ /* 0x001fe2000c101504 */
[----:B------:R-:W-:Y:S05]  /*0280*/  EXIT ;  /* 0x000000000000794d */ /* 0x000fea0003800000 */
.L_x_1:
        /* <DEDUP_REMOVED lines=15> */
.L_x_9:


//--------------------- .text._Z21reference_gemm_kernelP13__nv_bfloat16PKS_S2_iii --------------------------
	.section	.text._Z21reference_gemm_kernelP13__nv_bfloat16PKS_S2_iii,"ax",@progbits
	.align	128
        .global         _Z21reference_gemm_kernelP13__nv_bfloat16PKS_S2_iii
        .type           _Z21reference_gemm_kernelP13__nv_bfloat16PKS_S2_iii,@function
        .size           _Z21reference_gemm_kernelP13__nv_bfloat16PKS_S2_iii,(.L_x_10 - _Z21reference_gemm_kernelP13__nv_bfloat16PKS_S2_iii)
        .other          _Z21reference_gemm_kernelP13__nv_bfloat16PKS_S2_iii,@"STO_CUDA_ENTRY STV_DEFAULT"
_Z21reference_gemm_kernelP13__nv_bfloat16PKS_S2_iii:
.text._Z21reference_gemm_kernelP13__nv_bfloat16PKS_S2_iii:
[----:B------:R-:W-:Y:S01]  /*0000*/  LDC R1, c[0x0][0x37c] ;  /* 0x0000df00ff017b82 */ /* 0x000fe20000000800 */
[----:B------:R-:W0:Y:S07]  /*0010*/  S2R R5, SR_TID.X ;  /* 0x0000000000057919 */ /* 0x000e2e0000002100 */
[----:B------:R-:W1:Y:S01]  /*0020*/  LDC R19, c[0x0][0x364] ;  /* 0x0000d900ff137b82 */ /* 0x000e620000000800 */
[----:B------:R-:W1:Y:S07]  /*0030*/  S2R R4, SR_TID.Y ;  /* 0x0000000000047919 */ /* 0x000e6e0000002200 */
[----:B------:R-:W0:Y:S08]  /*0040*/  S2UR UR5, SR_CTAID.X ;  /* 0x00000000000579c3 */ /* 0x000e300000002500 */
[----:B------:R-:W0:Y:S08]  /*0050*/  LDC R0, c[0x0][0x360] ;  /* 0x0000d800ff007b82 */ /* 0x000e300000000800 */
[----:B------:R-:W1:Y:S08]  /*0060*/  S2UR UR4, SR_CTAID.Y ;  /* 0x00000000000479c3 */ /* 0x000e700000002600 */
[----:B------:R-:W2:Y:S01]  /*0070*/  LDC.64 R2, c[0x0][0x398] ;  /* 0x0000e600ff027b82 */ /* 0x000ea20000000a00 */
[----:B0-----:R-:W-:-:S02]  /*0080*/  IMAD R0, R0, UR5, R5 ;  /* 0x0000000500007c24 */ /* 0x001fc4000f8e0205 */
[----:B-1----:R-:W-:-:S03]  /*0090*/  IMAD R19, R19, UR4, R4 ;  /* 0x0000000413137c24 */ /* 0x002fc6000f8e0204 */
[----:B--2---:R-:W-:-:S04]  /*00a0*/  ISETP.GE.AND P0, PT, R0, R3, PT ;  /* 0x000000030000720c */ /* 0x004fc80003f06270 */
[----:B------:R-:W-:-:S13]  /*00b0*/  ISETP.GE.OR P0, PT, R19, R2, P0 ;  /* 0x000000021300720c */ /* 0x000fda0000706670 */
[----:B------:R-:W-:Y:S05]  /*00c0*/  @P0 EXIT ;  /* 0x000000000000094d */ /* 0x000fea0003800000 */
[----:B------:R-:W0:Y:S01]  /*00d0*/  LDCU UR5, c[0x0][0x3a0] ;  /* 0x00007400ff0577ac */ /* 0x000e220008000800 */
[----:B------:R-:W-:Y:S01]  /*00e0*/  HFMA2 R23, -RZ, RZ, 0, 0 ;  /* 0x00000000ff177431 */ /* 0x000fe200000001ff */
[----:B------:R-:W1:Y:S01]  /*00f0*/  LDCU.64 UR8, c[0x0][0x358] ;  /* 0x00006b00ff0877ac */ /* 0x000e620008000a00 */
[----:B0-----:R-:W-:-:S09]  /*0100*/  UISETP.GE.AND UP0, UPT, UR5, 0x1, UPT ;  /* 0x000000010500788c */ /* 0x001fd2000bf06270 */
[----:B-1----:R-:W-:Y:S05]  /*0110*/  BRA.U !UP0, `(.L_x_2) ;  /* 0x0000000908587547 */ /* 0x002fea000b800000 */
[----:B------:R-:W-:Y:S02]  /*0120*/  UISETP.GE.U32.AND UP1, UPT, UR5, 0x8, UPT ;  /* 0x000000080500788c */ /* 0x000fe4000bf26070 */
[----:B------:R-:W-:Y:S01]  /*0130*/  IMAD R18, R19, UR5, RZ ;  /* 0x0000000513127c24 */ /* 0x000fe2000f8e02ff */
[----:B------:R-:W-:Y:S01]  /*0140*/  ULOP3.LUT UR6, UR5, 0x7, URZ, 0xc0, !UPT ;  /* 0x0000000705067892 */ /* 0x000fe2000f8ec0ff */
[----:B------:R-:W-:Y:S01]  /*0150*/  MOV R23, RZ ;  /* 0x000000ff00177202 */ /* 0x000fe20000000f00 */
[----:B------:R-:W-:Y:S02]  /*0160*/  UMOV UR4, URZ ;  /* 0x000000ff00047c82 */ /* 0x000fe40008000000 */
[----:B------:R-:W-:Y:S02]  /*0170*/  UISETP.NE.AND UP0, UPT, UR6, URZ, UPT ;  /* 0x000000ff0600728c */ /* 0x000fe4000bf05270 */
[----:B------:R-:W-:Y:S09]  /*0180*/  BRA.U !UP1, `(.L_x_3) ;  /* 0x0000000109fc7547 */ /* 0x000ff2000b800000 */
[----:B------:R-:W0:Y:S01]  /*0190*/  LDC.64 R4, c[0x0][0x388] ;  /* 0x0000e200ff047b82 */ /* 0x000e220000000a00 */
[----:B------:R-:W-:Y:S01]  /*01a0*/  ULOP3.LUT UR4, UR5, 0x7ffffff8, URZ, 0xc0, !UPT ;  /* 0x7ffffff805047892 */ /* 0x000fe2000f8ec0ff */
[----:B------:R-:W-:Y:S02]  /*01b0*/  MOV R23, RZ ;  /* 0x000000ff00177202 */ /* 0x000fe40000000f00 */
[----:B------:R-:W-:Y:S01]  /*01c0*/  MOV R2, R0 ;  /* 0x0000000000027202 */ /* 0x000fe20000000f00 */
[----:B------:R-:W-:Y:S01]  /*01d0*/  UIADD3 UR7, UPT, UPT, -UR4, URZ, URZ ;  /* 0x000000ff04077290 */ /* 0x000fe2000fffe1ff */
[----:B0-----:R-:W-:-:S03]  /*01e0*/  IMAD.WIDE.U32 R4, R18, 0x2, R4 ;  /* 0x0000000212047825 */ /* 0x001fc600078e0004 */
[----:B------:R-:W-:-:S04]  /*01f0*/  IADD3 R4, P0, PT, R4, 0x8, RZ ;  /* 0x0000000804047810 */ /* 0x000fc80007f1e0ff */
[----:B------:R-:W-:-:S09]  /*0200*/  IADD3.X R5, PT, PT, RZ, R5, RZ, P0, !PT ;  /* 0x00000005ff057210 */ /* 0x000fd200007fe4ff */
.L_x_4:
[----:B------:R-:W0:Y:S01]  /*0210*/  LDC.64 R14, c[0x0][0x390] ;  /* 0x0000e400ff0e7b82 */ /* 0x000e220000000a00 */
[----:B------:R-:W2:Y:S04]  /*0220*/  LDG.E.U16 R20, desc[UR8][R4.64+-0x8] ;  /* 0xfffff80804147981 */ /* 0x000ea8000c1e1500 */
[----:B------:R-:W3:Y:S04]  /*0230*/  LDG.E.U16 R21, desc[UR8][R4.64+-0x6] ;  /* 0xfffffa0804157981 */ /* 0x000ee8000c1e1500 */
[----:B------:R-:W4:Y:S04]  /*0240*/  LDG.E.U16 R24, desc[UR8][R4.64+-0x4] ;  /* 0xfffffc0804187981 */ /* 0x000f28000c1e1500 */
[----:B------:R-:W5:Y:S04]  /*0250*/  LDG.E.U16 R27, desc[UR8][R4.64+-0x2] ;  /* 0xfffffe08041b7981 */ /* 0x000f68000c1e1500 */
[----:B------:R-:W5:Y:S04]  /*0260*/  LDG.E.U16 R26, desc[UR8][R4.64] ;  /* 0x00000008041a7981 */ /* 0x000f68000c1e1500 */
[----:B------:R-:W5:Y:S01]  /*0270*/  LDG.E.U16 R28, desc[UR8][R4.64+0x2] ;  /* 0x00000208041c7981 */ /* 0x000f62000c1e1500 */
[----:B0-----:R-:W-:-:S05]  /*0280*/  IMAD.WIDE R14, R2, 0x2, R14 ;  /* 0x00000002020e7825 */ /* 0x001fca00078e020e */
[----:B------:R0:W5:Y:S01]  /*0290*/  LDG.E.U16 R22, desc[UR8][R14.64] ;  /* 0x000000080e167981 */ /* 0x000162000c1e1500 */
[----:B------:R-:W-:-:S05]  /*02a0*/  IMAD.WIDE R16, R3, 0x2, R14 ;  /* 0x0000000203107825 */ /* 0x000fca00078e020e */
[----:B------:R1:W5:Y:S01]  /*02b0*/  LDG.E.U16 R25, desc[UR8][R16.64] ;  /* 0x0000000810197981 */ /* 0x000362000c1e1500 */
[----:B------:R-:W-:-:S04]  /*02c0*/  IMAD.WIDE R10, R3, 0x2, R16 ;  /* 0x00000002030a7825 */ /* 0x000fc800078e0210 */
[C---:B------:R-:W-:Y:S02]  /*02d0*/  IMAD.WIDE R8, R3.reuse, 0x2, R10 ;  /* 0x0000000203087825 */ /* 0x040fe400078e020a */
[----:B------:R-:W5:Y:S02]  /*02e0*/  LDG.E.U16 R10, desc[UR8][R10.64] ;  /* 0x000000080a0a7981 */ /* 0x000f64000c1e1500 */
[C---:B------:R-:W-:Y:S02]  /*02f0*/  IMAD.WIDE R6, R3.reuse, 0x2, R8 ;  /* 0x0000000203067825 */ /* 0x040fe400078e0208 */
[----:B------:R-:W5:Y:S02]  /*0300*/  LDG.E.U16 R8, desc[UR8][R8.64] ;  /* 0x0000000808087981 */ /* 0x000f64000c1e1500 */
[C---:B------:R-:W-:Y:S02]  /*0310*/  IMAD.WIDE R12, R3.reuse, 0x2, R6 ;  /* 0x00000002030c7825 */ /* 0x040fe400078e0206 */
[----:B------:R-:W5:Y:S04]  /*0320*/  LDG.E.U16 R11, desc[UR8][R4.64+0x4] ;  /* 0x00000408040b7981 */ /* 0x000f68000c1e1500 */
[----:B------:R-:W5:Y:S01]  /*0330*/  LDG.E.U16 R6, desc[UR8][R6.64] ;  /* 0x0000000806067981 */ /* 0x000f62000c1e1500 */
[----:B0-----:R-:W-:-:S03]  /*0340*/  IMAD.WIDE R14, R3, 0x2, R12 ;  /* 0x00000002030e7825 */ /* 0x001fc600078e020c */
[----:B------:R-:W5:Y:S01]  /*0350*/  LDG.E.U16 R12, desc[UR8][R12.64] ;  /* 0x000000080c0c7981 */ /* 0x000f62000c1e1500 */
[----:B-1----:R-:W-:-:S03]  /*0360*/  IMAD.WIDE R16, R3, 0x2, R14 ;  /* 0x0000000203107825 */ /* 0x002fc600078e020e */
[----:B------:R0:W5:Y:S04]  /*0370*/  LDG.E.U16 R9, desc[UR8][R4.64+0x6] ;  /* 0x0000060804097981 */ /* 0x000168000c1e1500 */
[----:B------:R-:W5:Y:S04]  /*0380*/  LDG.E.U16 R14, desc[UR8][R14.64] ;  /* 0x000000080e0e7981 */ /* 0x000f68000c1e1500 */
[----:B------:R-:W5:Y:S01]  /*0390*/  LDG.E.U16 R16, desc[UR8][R16.64] ;  /* 0x0000000810107981 */ /* 0x000f62000c1e1500 */
[----:B------:R-:W-:-:S04]  /*03a0*/  UIADD3 UR7, UPT, UPT, UR7, 0x8, URZ ;  /* 0x0000000807077890 */ /* 0x000fc8000fffe0ff */
[----:B------:R-:W-:Y:S01]  /*03b0*/  UISETP.NE.AND UP1, UPT, UR7, URZ, UPT ;  /* 0x000000ff0700728c */ /* 0x000fe2000bf25270 */
[----:B0-----:R-:W-:Y:S02]  /*03c0*/  IADD3 R4, P0, PT, R4, 0x10, RZ ;  /* 0x0000001004047810 */ /* 0x001fe40007f1e0ff */
[----:B------:R-:W-:-:S03]  /*03d0*/  LEA R2, R3, R2, 0x3 ;  /* 0x0000000203027211 */ /* 0x000fc600078e18ff */
[----:B------:R-:W-:Y:S01]  /*03e0*/  IMAD.X R5, RZ, RZ, R5, P0 ;  /* 0x000000ffff057224 */ /* 0x000fe200000e0605 */
[----:B--2---:R-:W-:Y:S01]  /*03f0*/  SHF.L.U32 R20, R20, 0x10, RZ ;  /* 0x0000001014147819 */ /* 0x004fe200000006ff */
[----:B---3--:R-:W-:Y:S01]  /*0400*/  IMAD.U32 R21, R21, 0x10000, RZ ;  /* 0x0001000015157824 */ /* 0x008fe200078e00ff */
[----:B----4-:R-:W-:Y:S02]  /*0410*/  SHF.L.U32 R7, R24, 0x10, RZ ;  /* 0x0000001018077819 */ /* 0x010fe400000006ff */
[----:B-----5:R-:W-:-:S05]  /*0420*/  SHF.L.U32 R22, R22, 0x10, RZ ;  /* 0x0000001016167819 */ /* 0x020fca00000006ff */
[----:B------:R-:W-:Y:S01]  /*0430*/  FFMA R20, R20, R22, R23 ;  /* 0x0000001614147223 */ /* 0x000fe20000000017 */
[----:B------:R-:W-:Y:S02]  /*0440*/  SHF.L.U32 R25, R25, 0x10, RZ ;  /* 0x0000001019197819 */ /* 0x000fe400000006ff */
[----:B------:R-:W-:-:S03]  /*0450*/  SHF.L.U32 R22, R27, 0x10, RZ ;  /* 0x000000101b167819 */ /* 0x000fc600000006ff */
[----:B------:R-:W-:Y:S01]  /*0460*/  FFMA R20, R21, R25, R20 ;  /* 0x0000001915147223 */ /* 0x000fe20000000014 */
[----:B------:R-:W-:Y:S02]  /*0470*/  SHF.L.U32 R10, R10, 0x10, RZ ;  /* 0x000000100a0a7819 */ /* 0x000fe400000006ff */
[----:B------:R-:W-:-:S03]  /*0480*/  SHF.L.U32 R26, R26, 0x10, RZ ;  /* 0x000000101a1a7819 */ /* 0x000fc600000006ff */
[----:B------:R-:W-:Y:S01]  /*0490*/  FFMA R7, R7, R10, R20 ;  /* 0x0000000a07077223 */ /* 0x000fe20000000014 */
[----:B------:R-:W-:Y:S02]  /*04a0*/  SHF.L.U32 R8, R8, 0x10, RZ ;  /* 0x0000001008087819 */ /* 0x000fe400000006ff */
[----:B------:R-:W-:-:S03]  /*04b0*/  SHF.L.U32 R13, R28, 0x10, RZ ;  /* 0x000000101c0d7819 */ /* 0x000fc600000006ff */
[----:B------:R-:W-:Y:S01]  /*04c0*/  FFMA R7, R22, R8, R7 ;  /* 0x0000000816077223 */ /* 0x000fe20000000007 */
[----:B------:R-:W-:Y:S01]  /*04d0*/  IMAD.U32 R6, R6, 0x10000, RZ ;  /* 0x0001000006067824 */ /* 0x000fe200078e00ff */
[----:B------:R-:W-:-:S03]  /*04e0*/  SHF.L.U32 R12, R12, 0x10, RZ ;  /* 0x000000100c0c7819 */ /* 0x000fc600000006ff */
[----:B------:R-:W-:Y:S01]  /*04f0*/  FFMA R6, R26, R6, R7 ;  /* 0x000000061a067223 */ /* 0x000fe20000000007 */
[----:B------:R-:W-:-:S03]  /*0500*/  SHF.L.U32 R11, R11, 0x10, RZ ;  /* 0x000000100b0b7819 */ /* 0x000fc600000006ff */
[----:B------:R-:W-:Y:S01]  /*0510*/  FFMA R6, R13, R12, R6 ;  /* 0x0000000c0d067223 */ /* 0x000fe20000000006 */
[----:B------:R-:W-:Y:S02]  /*0520*/  SHF.L.U32 R14, R14, 0x10, RZ ;  /* 0x000000100e0e7819 */ /* 0x000fe400000006ff */
[----:B------:R-:W-:Y:S02]  /*0530*/  SHF.L.U32 R9, R9, 0x10, RZ ;  /* 0x0000001009097819 */ /* 0x000fe400000006ff */
[----:B------:R-:W-:Y:S01]  /*0540*/  SHF.L.U32 R16, R16, 0x10, RZ ;  /* 0x0000001010107819 */ /* 0x000fe200000006ff */
[----:B------:R-:W-:-:S04]  /*0550*/  FFMA R6, R11, R14, R6 ;  /* 0x0000000e0b067223 */ /* 0x000fc80000000006 */
[----:B------:R-:W-:Y:S01]  /*0560*/  FFMA R23, R9, R16, R6 ;  /* 0x0000001009177223 */ /* 0x000fe20000000006 */
[----:B------:R-:W-:Y:S06]  /*0570*/  BRA.U UP1, `(.L_x_4) ;  /* 0xfffffffd01247547 */ /* 0x000fec000b83ffff */
.L_x_3:
[----:B------:R-:W-:Y:S05]  /*0580*/  BRA.U !UP0, `(.L_x_2) ;  /* 0x00000005083c7547 */ /* 0x000fea000b800000 */
[----:B------:R-:W-:Y:S02]  /*0590*/  UISETP.GE.U32.AND UP0, UPT, UR6, 0x4, UPT ;  /* 0x000000040600788c */ /* 0x000fe4000bf06070 */
[----:B------:R-:W-:-:S04]  /*05a0*/  ULOP3.LUT UR7, UR5, 0x3, URZ, 0xc0, !UPT ;  /* 0x0000000305077892 */ /* 0x000fc8000f8ec0ff */
[----:B------:R-:W-:-:S03]  /*05b0*/  UISETP.NE.AND UP1, UPT, UR7, URZ, UPT ;  /* 0x000000ff0700728c */ /* 0x000fc6000bf25270 */
[----:B------:R-:W-:Y:S08]  /*05c0*/  BRA.U !UP0, `(.L_x_5) ;  /* 0x00000001088c7547 */ /* 0x000ff0000b800000 */
[----:B------:R-:W0:Y:S01]  /*05d0*/  LDC.64 R10, c[0x0][0x390] ;  /* 0x0000e400ff0a7b82 */ /* 0x000e220000000a00 */
[----:B------:R-:W1:Y:S01]  /*05e0*/  LDCU.64 UR10, c[0x0][0x388] ;  /* 0x00007100ff0a77ac */ /* 0x000e620008000a00 */
[----:B------:R-:W-:Y:S01]  /*05f0*/  IMAD R7, R3, UR4, R0 ;  /* 0x0000000403077c24 */ /* 0x000fe2000f8e0200 */
[C---:B------:R-:W-:Y:S02]  /*0600*/  IADD3 R5, PT, PT, R18.reuse, UR4, RZ ;  /* 0x0000000412057c10 */ /* 0x040fe4000fffe0ff */
[----:B------:R-:W-:-:S03]  /*0610*/  IADD3 R2, P0, PT, R18, UR4, RZ ;  /* 0x0000000412027c10 */ /* 0x000fc6000ff1e0ff */
[----:B------:R-:W2:Y:S01]  /*0620*/  LDC.64 R8, c[0x0][0x388] ;  /* 0x0000e200ff087b82 */ /* 0x000ea20000000a00 */
[----:B0-----:R-:W-:-:S04]  /*0630*/  IMAD.WIDE R10, R7, 0x2, R10 ;  /* 0x00000002070a7825 */ /* 0x001fc800078e020a */
[----:B------:R-:W-:Y:S02]  /*0640*/  IMAD.WIDE R12, R3, 0x2, R10 ;  /* 0x00000002030c7825 */ /* 0x000fe400078e020a */
[----:B------:R-:W3:Y:S02]  /*0650*/  LDG.E.U16 R10, desc[UR8][R10.64] ;  /* 0x000000080a0a7981 */ /* 0x000ee4000c1e1500 */
[----:B--2---:R-:W-:Y:S01]  /*0660*/  IMAD.WIDE.U32 R8, R5, 0x2, R8 ;  /* 0x0000000205087825 */ /* 0x004fe200078e0008 */
[----:B------:R-:W-:Y:S02]  /*0670*/  IADD3.X R5, PT, PT, RZ, RZ, RZ, P0, !PT ;  /* 0x000000ffff057210 */ /* 0x000fe400007fe4ff */
[C---:B-1----:R-:W-:Y:S01]  /*0680*/  LEA R4, P0, R2.reuse, UR10, 0x1 ;  /* 0x0000000a02047c11 */ /* 0x042fe2000f8008ff */
[----:B------:R-:W-:Y:S02]  /*0690*/  IMAD.WIDE R14, R3, 0x2, R12 ;  /* 0x00000002030e7825 */ /* 0x000fe400078e020c */
[----:B------:R-:W2:Y:S01]  /*06a0*/  LDG.E.U16 R8, desc[UR8][R8.64] ;  /* 0x0000000808087981 */ /* 0x000ea2000c1e1500 */
[----:B------:R-:W-:-:S03]  /*06b0*/  LEA.HI.X R5, R2, UR11, R5, 0x1, P0 ;  /* 0x0000000b02057c11 */ /* 0x000fc600080f0c05 */
[----:B------:R-:W4:Y:S01]  /*06c0*/  LDG.E.U16 R12, desc[UR8][R12.64] ;  /* 0x000000080c0c7981 */ /* 0x000f22000c1e1500 */
[----:B------:R-:W-:-:S03]  /*06d0*/  IMAD.WIDE R6, R3, 0x2, R14 ;  /* 0x0000000203067825 */ /* 0x000fc600078e020e */
[----:B------:R-:W5:Y:S04]  /*06e0*/  LDG.E.U16 R16, desc[UR8][R4.64+0x2] ;  /* 0x0000020804107981 */ /* 0x000f68000c1e1500 */
[----:B------:R-:W5:Y:S04]  /*06f0*/  LDG.E.U16 R17, desc[UR8][R4.64+0x4] ;  /* 0x0000040804117981 */ /* 0x000f68000c1e1500 */
[----:B------:R-:W5:Y:S04]  /*0700*/  LDG.E.U16 R14, desc[UR8][R14.64] ;  /* 0x000000080e0e7981 */ /* 0x000f68000c1e1500 */
[----:B------:R-:W5:Y:S04]  /*0710*/  LDG.E.U16 R20, desc[UR8][R4.64+0x6] ;  /* 0x0000060804147981 */ /* 0x000f68000c1e1500 */
[----:B------:R-:W5:Y:S01]  /*0720*/  LDG.E.U16 R6, desc[UR8][R6.64] ;  /* 0x0000000806067981 */ /* 0x000f62000c1e1500 */
[----:B------:R-:W-:Y:S01]  /*0730*/  UIADD3 UR4, UPT, UPT, UR4, 0x4, URZ ;  /* 0x0000000404047890 */ /* 0x000fe2000fffe0ff */
[----:B--2---:R-:W-:-:S02]  /*0740*/  SHF.L.U32 R2, R8, 0x10, RZ ;  /* 0x0000001008027819 */ /* 0x004fc400000006ff */
[----:B---3--:R-:W-:Y:S02]  /*0750*/  SHF.L.U32 R8, R10, 0x10, RZ ;  /* 0x000000100a087819 */ /* 0x008fe400000006ff */
[----:B----4-:R-:W-:-:S03]  /*0760*/  SHF.L.U32 R10, R12, 0x10, RZ ;  /* 0x000000100c0a7819 */ /* 0x010fc600000006ff */
[----:B------:R-:W-:Y:S01]  /*0770*/  FFMA R2, R2, R8, R23 ;  /* 0x0000000802027223 */ /* 0x000fe20000000017 */
[----:B-----5:R-:W-:Y:S01]  /*0780*/  IMAD.U32 R9, R16, 0x10000, RZ ;  /* 0x0001000010097824 */ /* 0x020fe200078e00ff */
[----:B------:R-:W-:-:S03]  /*0790*/  SHF.L.U32 R17, R17, 0x10, RZ ;  /* 0x0000001011117819 */ /* 0x000fc600000006ff */
[----:B------:R-:W-:Y:S01]  /*07a0*/  FFMA R2, R9, R10, R2 ;  /* 0x0000000a09027223 */ /* 0x000fe20000000002 */
[----:B------:R-:W-:Y:S02]  /*07b0*/  SHF.L.U32 R8, R14, 0x10, RZ ;  /* 0x000000100e087819 */ /* 0x000fe400000006ff */
[----:B------:R-:W-:-:S03]  /*07c0*/  SHF.L.U32 R23, R20, 0x10, RZ ;  /* 0x0000001014177819 */ /* 0x000fc600000006ff */
[----:B------:R-:W-:Y:S01]  /*07d0*/  FFMA R2, R17, R8, R2 ;  /* 0x0000000811027223 */ /* 0x000fe20000000002 */
[----:B------:R-:W-:-:S05]  /*07e0*/  SHF.L.U32 R6, R6, 0x10, RZ ;  /* 0x0000001006067819 */ /* 0x000fca00000006ff */
[----:B------:R-:W-:-:S07]  /*07f0*/  FFMA R23, R23, R6, R2 ;  /* 0x0000000617177223 */ /* 0x000fce0000000002 */
.L_x_5:
[----:B------:R-:W-:Y:S05]  /*0800*/  BRA.U !UP1, `(.L_x_2) ;  /* 0x00000001099c7547 */ /* 0x000fea000b800000 */
[----:B------:R-:W-:Y:S02]  /*0810*/  UISETP.NE.AND UP0, UPT, UR7, 0x1, UPT ;  /* 0x000000010700788c */ /* 0x000fe4000bf05270 */
[----:B------:R-:W-:-:S04]  /*0820*/  ULOP3.LUT UR5, UR5, 0x1, URZ, 0xc0, !UPT ;  /* 0x0000000105057892 */ /* 0x000fc8000f8ec0ff */
[----:B------:R-:W-:-:S03]  /*0830*/  UISETP.NE.U32.AND UP1, UPT, UR5, 0x1, UPT ;  /* 0x000000010500788c */ /* 0x000fc6000bf25070 */
[----:B------:R-:W-:Y:S08]  /*0840*/  BRA.U !UP0, `(.L_x_6) ;  /* 0x00000001085c7547 */ /* 0x000ff0000b800000 */
[----:B------:R-:W0:Y:S01]  /*0850*/  LDC.64 R6, c[0x0][0x390] ;  /* 0x0000e400ff067b82 */ /* 0x000e220000000a00 */
[----:B------:R-:W1:Y:S01]  /*0860*/  LDCU.64 UR6, c[0x0][0x388] ;  /* 0x00007100ff0677ac */ /* 0x000e620008000a00 */
[C---:B------:R-:W-:Y:S01]  /*0870*/  IADD3 R9, PT, PT, R18.reuse, UR4, RZ ;  /* 0x0000000412097c10 */ /* 0x040fe2000fffe0ff */
[----:B------:R-:W-:Y:S01]  /*0880*/  IMAD R11, R3, UR4, R0 ;  /* 0x00000004030b7c24 */ /* 0x000fe2000f8e0200 */
[----:B------:R-:W-:-:S04]  /*0890*/  IADD3 R2, P0, PT, R18, UR4, RZ ;  /* 0x0000000412027c10 */ /* 0x000fc8000ff1e0ff */
[----:B------:R-:W2:Y:S01]  /*08a0*/  LDC.64 R4, c[0x0][0x388] ;  /* 0x0000e200ff047b82 */ /* 0x000ea20000000a00 */
[----:B0-----:R-:W-:-:S04]  /*08b0*/  IMAD.WIDE R6, R11, 0x2, R6 ;  /* 0x000000020b067825 */ /* 0x001fc800078e0206 */
[----:B------:R-:W-:Y:S02]  /*08c0*/  IMAD.WIDE R10, R3, 0x2, R6 ;  /* 0x00000002030a7825 */ /* 0x000fe400078e0206 */
[----:B------:R-:W3:Y:S02]  /*08d0*/  LDG.E.U16 R6, desc[UR8][R6.64] ;  /* 0x0000000806067981 */ /* 0x000ee4000c1e1500 */
[----:B--2---:R-:W-:Y:S01]  /*08e0*/  IMAD.WIDE.U32 R4, R9, 0x2, R4 ;  /* 0x0000000209047825 */ /* 0x004fe200078e0004 */
[----:B------:R-:W-:Y:S01]  /*08f0*/  IADD3.X R9, PT, PT, RZ, RZ, RZ, P0, !PT ;  /* 0x000000ffff097210 */ /* 0x000fe200007fe4ff */
[----:B------:R-:W2:Y:S01]  /*0900*/  LDG.E.U16 R10, desc[UR8][R10.64] ;  /* 0x000000080a0a7981 */ /* 0x000ea2000c1e1500 */
[----:B-1----:R-:W-:-:S03]  /*0910*/  LEA R8, P0, R2, UR6, 0x1 ;  /* 0x0000000602087c11 */ /* 0x002fc6000f8008ff */
[----:B------:R-:W4:Y:S01]  /*0920*/  LDG.E.U16 R4, desc[UR8][R4.64] ;  /* 0x0000000804047981 */ /* 0x000f22000c1e1500 */
[----:B------:R-:W-:-:S05]  /*0930*/  LEA.HI.X R9, R2, UR7, R9, 0x1, P0 ;  /* 0x0000000702097c11 */ /* 0x000fca00080f0c09 */
[----:B------:R-:W5:Y:S01]  /*0940*/  LDG.E.U16 R8, desc[UR8][R8.64+0x2] ;  /* 0x0000020808087981 */ /* 0x000f62000c1e1500 */
[----:B------:R-:W-:Y:S01]  /*0950*/  UIADD3 UR4, UPT, UPT, UR4, 0x2, URZ ;  /* 0x0000000204047890 */ /* 0x000fe2000fffe0ff */
[----:B---3--:R-:W-:Y:S02]  /*0960*/  SHF.L.U32 R12, R6, 0x10, RZ ;  /* 0x00000010060c7819 */ /* 0x008fe400000006ff */
[----:B--2---:R-:W-:Y:S01]  /*0970*/  SHF.L.U32 R14, R10, 0x10, RZ ;  /* 0x000000100a0e7819 */ /* 0x004fe200000006ff */
[----:B----4-:R-:W-:-:S04]  /*0980*/  IMAD.U32 R2, R4, 0x10000, RZ ;  /* 0x0001000004027824 */ /* 0x010fc800078e00ff */
[----:B------:R-:W-:Y:S01]  /*0990*/  FFMA R2, R2, R12, R23 ;  /* 0x0000000c02027223 */ /* 0x000fe20000000017 */
[----:B-----5:R-:W-:-:S05]  /*09a0*/  SHF.L.U32 R13, R8, 0x10, RZ ;  /* 0x00000010080d7819 */ /* 0x020fca00000006ff */
[----:B------:R-:W-:-:S07]  /*09b0*/  FFMA R23, R13, R14, R2 ;  /* 0x0000000e0d177223 */ /* 0x000fce0000000002 */
.L_x_6:
[----:B------:R-:W-:Y:S05]  /*09c0*/  BRA.U UP1, `(.L_x_2) ;  /* 0x00000001012c7547 */ /* 0x000fea000b800000 */
[----:B------:R-:W0:Y:S01]  /*09d0*/  LDC.64 R4, c[0x0][0x388] ;  /* 0x0000e200ff047b82 */ /* 0x000e220000000a00 */
[----:B------:R-:W-:Y:S01]  /*09e0*/  IADD3 R9, PT, PT, R18, UR4, RZ ;  /* 0x0000000412097c10 */ /* 0x000fe2000fffe0ff */
[----:B------:R-:W-:-:S06]  /*09f0*/  IMAD R11, R3, UR4, R0 ;  /* 0x00000004030b7c24 */ /* 0x000fcc000f8e0200 */
[----:B------:R-:W1:Y:S01]  /*0a00*/  LDC.64 R6, c[0x0][0x390] ;  /* 0x0000e400ff067b82 */ /* 0x000e620000000a00 */
[----:B0-----:R-:W-:-:S06]  /*0a10*/  IMAD.WIDE.U32 R4, R9, 0x2, R4 ;  /* 0x0000000209047825 */ /* 0x001fcc00078e0004 */
[----:B------:R-:W2:Y:S01]  /*0a20*/  LDG.E.U16 R4, desc[UR8][R4.64] ;  /* 0x0000000804047981 */ /* 0x000ea2000c1e1500 */
[----:B-1----:R-:W-:-:S06]  /*0a30*/  IMAD.WIDE R6, R11, 0x2, R6 ;  /* 0x000000020b067825 */ /* 0x002fcc00078e0206 */
[----:B------:R-:W3:Y:S01]  /*0a40*/  LDG.E.U16 R6, desc[UR8][R6.64] ;  /* 0x0000000806067981 */ /* 0x000ee2000c1e1500 */
[----:B--2---:R-:W-:Y:S02]  /*0a50*/  SHF.L.U32 R2, R4, 0x10, RZ ;  /* 0x0000001004027819 */ /* 0x004fe400000006ff */
[----:B---3--:R-:W-:-:S05]  /*0a60*/  SHF.L.U32 R8, R6, 0x10, RZ ;  /* 0x0000001006087819 */ /* 0x008fca00000006ff */
[----:B------:R-:W-:-:S07]  /*0a70*/  FFMA R23, R2, R8, R23 ;  /* 0x0000000802177223 */ /* 0x000fce0000000017 */
.L_x_2:
[----:B------:R-:W0:Y:S01]  /*0a80*/  LDC.64 R4, c[0x0][0x380] ;  /* 0x0000e000ff047b82 */ /* 0x000e220000000a00 */
[----:B------:R-:W-:Y:S01]  /*0a90*/  IMAD R3, R19, R3, R0 ;  /* 0x0000000313037224 */ /* 0x000fe200078e0200 */
[----:B------:R-:W-:-:S03]  /*0aa0*/  F2FP.BF16.F32.PACK_AB R23, RZ, R23 ;  /* 0x00000017ff17723e */ /* 0x000fc600000010ff */
[----:B0-----:R-:W-:-:S05]  /*0ab0*/  IMAD.WIDE R2, R3, 0x2, R4 ;  /* 0x0000000203027825 */ /* 0x001fca00078e0204 */
[----:B------:R-:W-:Y:S01]  /*0ac0*/  STG.E.U16 desc[UR8][R2.64], R23 ;  /* 0x0000001702007986 */ /* 0x000fe2000c101508 */
[----:B------:R-:W-:Y:S05]  /*0ad0*/  EXIT ;  /* 0x000000000000794d */ /* 0x000fea0003800000 */
.L_x_7:
        /* <DEDUP_REMOVED lines=10> */
.L_x_10:


//--------------------- .nv.shared.reserved.0     --------------------------
	.section	.nv.shared.reserved.0,"aw",@nobits
	.weak		__nv_reservedSMEM_offset_0_alias
	.size		__nv_reservedSMEM_offset_0_alias, 0, 64
	.other		__nv_reservedSMEM_offset_0_alias,@"STO_CUDA_RESERVED_SHARED STV_DEFAULT"
__nv_reservedSMEM_offset_0_alias:
	.zero		0
	.zero		64


//--------------------- .nv.constant0._Z16fill_zero_kernelP13__nv_bfloat16m --------------------------
	.section	.nv.constant0._Z16fill_zero_kernelP13__nv_bfloat16m,"a",@progbits
	.sectionflags	@""
	.align	4
.nv.constant0._Z16fill_zero_kernelP13__nv_bfloat16m:
	.zero		912


//--------------------- .nv.constant0._Z18init_random_kernelP13__nv_bfloat16mm --------------------------
	.section	.nv.constant0._Z18init_random_kernelP13__nv_bfloat16mm,"a",@progbits
	.sectionflags	@""
	.align	4
.nv.constant0._Z18init_random_kernelP13__nv_bfloat16mm:
	.zero		920


//--------------------- .nv.constant0._Z21reference_gemm_kernelP13__nv_bfloat16PKS_S2_iii --------------------------
	.section	.nv.constant0._Z21reference_gemm_kernelP13__nv_bfloat16PKS_S2_iii,"a",@progbits
	.sectionflags	@""
	.align	4
.nv.constant0._Z21reference_gemm_kernelP13__nv_bfloat16PKS_S2_iii:
	.zero		932


//--------------------- SYMBOLS --------------------------

	.type		.nv.reservedSmem.offset0,@object
	.size		.nv.reservedSmem.offset0,0x4
